	.headerflags	@"EF_CUDA_TEXMODE_UNIFIED EF_CUDA_64BIT_ADDRESS EF_CUDA_ACCELERATORS EF_CUDA_SM90 EF_CUDA_VIRTUAL_SM(EF_CUDA_SM90)"
	.elftype	@"ET_EXEC"


//--------------------- .nv.info                  --------------------------
	.section	.nv.info,"",@"SHT_CUDA_INFO"
	.align	4


	//----- nvinfo : EIATTR_REGCOUNT
	.align		4
        /*0000*/ 	.byte	0x04, 0x2f
        /*0002*/ 	.short	(.L_1 - .L_0)
	.align		4
.L_0:
        /*0004*/ 	.word	index@(triton_poi_fused_add_convolution_2)
        /*0008*/ 	.word	0x0000001e


	//----- nvinfo : EIATTR_MIN_STACK_SIZE
	.align		4
.L_1:
        /*000c*/ 	.byte	0x04, 0x12
        /*000e*/ 	.short	(.L_3 - .L_2)
	.align		4
.L_2:
        /*0010*/ 	.word	index@(triton_poi_fused_add_convolution_2)
        /*0014*/ 	.word	0x00000000


	//----- nvinfo : EIATTR_FRAME_SIZE
	.align		4
.L_3:
        /*0018*/ 	.byte	0x04, 0x11
        /*001a*/ 	.short	(.L_5 - .L_4)
	.align		4
.L_4:
        /*001c*/ 	.word	index@(triton_poi_fused_add_convolution_2)
        /*0020*/ 	.word	0x00000000


	//----- nvinfo : EIATTR_MIN_STACK_SIZE
	.align		4
.L_5:
        /*0024*/ 	.byte	0x04, 0x12
        /*0026*/ 	.short	(.L_7 - .L_6)
	.align		4
.L_6:
        /*0028*/ 	.word	index@(triton_poi_fused_add_convolution_2)
        /*002c*/ 	.word	0x00000000
.L_7:


//--------------------- .nv.info.triton_poi_fused_add_convolution_2 --------------------------
	.section	.nv.info.triton_poi_fused_add_convolution_2,"",@"SHT_CUDA_INFO"
	.sectionflags	@""
	.align	4


	//----- nvinfo : EIATTR_CUDA_API_VERSION
	.align		4
        /*0000*/ 	.byte	0x04, 0x37
        /*0002*/ 	.short	(.L_9 - .L_8)
.L_8:
        /*0004*/ 	.word	0x0000007c


	//----- nvinfo : EIATTR_KPARAM_INFO
	.align		4
.L_9:
        /*0008*/ 	.byte	0x04, 0x17
        /*000a*/ 	.short	(.L_11 - .L_10)
.L_10:
        /*000c*/ 	.word	0x00000000
        /*0010*/ 	.short	0x0003
        /*0012*/ 	.short	0x0018
        /*0014*/ 	.byte	0x00, 0xf0, 0x11, 0x00


	//----- nvinfo : EIATTR_KPARAM_INFO
	.align		4
.L_11:
        /*0018*/ 	.byte	0x04, 0x17
        /*001a*/ 	.short	(.L_13 - .L_12)
.L_12:
        /*001c*/ 	.word	0x00000000
        /*0020*/ 	.short	0x0002
        /*0022*/ 	.short	0x0010
        /*0024*/ 	.byte	0x00, 0xf4, 0x21, 0x00


	//----- nvinfo : EIATTR_KPARAM_INFO
	.align		4
.L_13:
        /*0028*/ 	.byte	0x04, 0x17
        /*002a*/ 	.short	(.L_15 - .L_14)
.L_14:
        /*002c*/ 	.word	0x00000000
        /*0030*/ 	.short	0x0001
        /*0032*/ 	.short	0x0008
        /*0034*/ 	.byte	0x00, 0xf4, 0x21, 0x00


	//----- nvinfo : EIATTR_KPARAM_INFO
	.align		4
.L_15:
        /*0038*/ 	.byte	0x04, 0x17
        /*003a*/ 	.short	(.L_17 - .L_16)
.L_16:
        /*003c*/ 	.word	0x00000000
        /*0040*/ 	.short	0x0000
        /*0042*/ 	.short	0x0000
        /*0044*/ 	.byte	0x00, 0xf4, 0x21, 0x00


	//----- nvinfo : EIATTR_SPARSE_MMA_MASK
	.align		4
.L_17:
        /*0048*/ 	.byte	0x03, 0x50
        /*004a*/ 	.short	0x0000


	//----- nvinfo : EIATTR_MAXREG_COUNT
	.align		4
        /*004c*/ 	.byte	0x03, 0x1b
        /*004e*/ 	.short	0x00ff


	//----- nvinfo : EIATTR_EXIT_INSTR_OFFSETS
	.align		4
        /*0050*/ 	.byte	0x04, 0x1c
        /*0052*/ 	.short	(.L_19 - .L_18)


	//   ....[0]....
.L_18:
        /*0054*/ 	.word	0x00000320


	//----- nvinfo : EIATTR_REQNTID
	.align		4
.L_19:
        /*0058*/ 	.byte	0x04, 0x10
        /*005a*/ 	.short	(.L_21 - .L_20)
.L_20:
        /*005c*/ 	.word	0x00000080
        /*0060*/ 	.word	0x00000001
        /*0064*/ 	.word	0x00000001


	//----- nvinfo : EIATTR_CBANK_PARAM_SIZE
	.align		4
.L_21:
        /*0068*/ 	.byte	0x03, 0x19
        /*006a*/ 	.short	0x001c


	//----- nvinfo : EIATTR_PARAM_CBANK
	.align		4
        /*006c*/ 	.byte	0x04, 0x0a
        /*006e*/ 	.short	(.L_23 - .L_22)
	.align		4
.L_22:
        /*0070*/ 	.word	index@(.nv.constant0.triton_poi_fused_add_convolution_2)
        /*0074*/ 	.short	0x0210
        /*0076*/ 	.short	0x001c


	//----- nvinfo : EIATTR_SW_WAR
	.align		4
.L_23:
        /*0078*/ 	.byte	0x04, 0x36
        /*007a*/ 	.short	(.L_25 - .L_24)
.L_24:
        /*007c*/ 	.word	0x00000008
.L_25:


//--------------------- .nv.callgraph             --------------------------
	.section	.nv.callgraph,"",@"SHT_CUDA_CALLGRAPH"
	.align	4
	.sectionentsize	8
	.align		4
        /*0000*/ 	.word	0x00000000
	.align		4
        /*0004*/ 	.word	0xffffffff
	.align		4
        /*0008*/ 	.word	0x00000000
	.align		4
        /*000c*/ 	.word	0xfffffffe
	.align		4
        /*0010*/ 	.word	0x00000000
	.align		4
        /*0014*/ 	.word	0xfffffffd
	.align		4
        /*0018*/ 	.word	0x00000000
	.align		4
        /*001c*/ 	.word	0xfffffffc


//--------------------- .text.triton_poi_fused_add_convolution_2 --------------------------
	.section	.text.triton_poi_fused_add_convolution_2,"ax",@progbits
	.align	128
        .global         triton_poi_fused_add_convolution_2
        .type           triton_poi_fused_add_convolution_2,@function
        .size           triton_poi_fused_add_convolution_2,(.L_x_1 - triton_poi_fused_add_convolution_2)
        .other          triton_poi_fused_add_convolution_2,@"STO_CUDA_ENTRY STV_DEFAULT"
triton_poi_fused_add_convolution_2:
.text.triton_poi_fused_add_convolution_2:
[----:B------:R-:W-:Y:S01]  /*0000*/  LDC R1, c[0x0][0x28] ;  /* 0x00000a00ff017b82 */ /* 0x000fe20000000800 */
[----:B------:R-:W1:Y:S07]  /*0010*/  S2R R0, SR_TID.X ;  /* 0x0000000000007919 */ /* 0x000e6e0000002100 */
[----:B------:R-:W2:Y:S01]  /*0020*/  LDC.64 R8, c[0x0][0x218] ;  /* 0x00008600ff087b82 */ /* 0x000ea20000000a00 */
[----:B------:R-:W-:Y:S01]  /*0030*/  ULDC.64 UR4, c[0x0][0x208] ;  /* 0x0000820000047ab9 */ /* 0x000fe20000000a00 */
[----:B------:R-:W3:Y:S06]  /*0040*/  S2R R25, SR_CTAID.X ;  /* 0x0000000000197919 */ /* 0x000eec0000002500 */
[----:B------:R-:W4:Y:S01]  /*0050*/  LDC.64 R2, c[0x0][0x210] ;  /* 0x00008400ff027b82 */ /* 0x000f220000000a00 */
[----:B-1----:R-:W-:-:S02]  /*0060*/  SHF.L.U32 R0, R0, 0x2, RZ ;  /* 0x0000000200007819 */ /* 0x002fc400000006ff */
[----:B---3--:R-:W-:Y:S02]  /*0070*/  SHF.R.S32.HI R4, RZ, 0x15, R25 ;  /* 0x00000015ff047819 */ /* 0x008fe40000011419 */
[----:B------:R-:W-:Y:S02]  /*0080*/  LOP3.LUT R0, R0, 0x1fc, RZ, 0xc0, !PT ;  /* 0x000001fc00007812 */ /* 0x000fe400078ec0ff */
[----:B------:R-:W-:Y:S02]  /*0090*/  SGXT R4, R4, 0x1 ;  /* 0x000000010404781a */ /* 0x000fe40000000200 */
[----:B------:R-:W-:-:S04]  /*00a0*/  LEA R25, R25, R0, 0xa ;  /* 0x0000000019197211 */ /* 0x000fc800078e50ff */
[----:B------:R-:W-:Y:S01]  /*00b0*/  LEA.HI R0, R4, R25, RZ, 0xc ;  /* 0x0000001904007211 */ /* 0x000fe200078f60ff */
[----:B----4-:R-:W-:Y:S01]  /*00c0*/  IMAD.WIDE R2, R25, 0x4, R2 ;  /* 0x0000000419027825 */ /* 0x010fe200078e0202 */
[----:B------:R-:W1:Y:S02]  /*00d0*/  LDC.64 R4, c[0x0][0x220] ;  /* 0x00008800ff047b82 */ /* 0x000e640000000a00 */
[----:B------:R-:W-:Y:S02]  /*00e0*/  SHF.R.S32.HI R6, RZ, 0xc, R0 ;  /* 0x0000000cff067819 */ /* 0x000fe40000011400 */
[----:B------:R-:W-:Y:S02]  /*00f0*/  IADD3 R0, R0, 0x200, RZ ;  /* 0x0000020000007810 */ /* 0x000fe40007ffe0ff */
[----:B------:R-:W-:Y:S02]  /*0100*/  LEA.HI R7, R6, R6, RZ, 0x6 ;  /* 0x0000000606077211 */ /* 0x000fe400078f30ff */
[----:B------:R-:W-:-:S02]  /*0110*/  SHF.R.S32.HI R0, RZ, 0xc, R0 ;  /* 0x0000000cff007819 */ /* 0x000fc40000011400 */
[----:B------:R-:W-:-:S04]  /*0120*/  LOP3.LUT R7, R7, 0xffffffc0, RZ, 0xc0, !PT ;  /* 0xffffffc007077812 */ /* 0x000fc800078ec0ff */
[----:B------:R-:W-:Y:S02]  /*0130*/  IADD3 R7, R6, -R7, RZ ;  /* 0x8000000706077210 */ /* 0x000fe40007ffe0ff */
[----:B------:R-:W-:-:S03]  /*0140*/  LEA.HI R6, R0, R0, RZ, 0x6 ;  /* 0x0000000000067211 */ /* 0x000fc600078f30ff */
[----:B--2---:R-:W-:Y:S01]  /*0150*/  IMAD.WIDE R22, R7, 0x4, R8 ;  /* 0x0000000407167825 */ /* 0x004fe200078e0208 */
[----:B------:R-:W-:-:S04]  /*0160*/  LOP3.LUT R11, R6, 0xffffffc0, RZ, 0xc0, !PT ;  /* 0xffffffc0060b7812 */ /* 0x000fc800078ec0ff */
[----:B------:R-:W-:Y:S01]  /*0170*/  IADD3 R11, R0, -R11, RZ ;  /* 0x8000000b000b7210 */ /* 0x000fe20007ffe0ff */
[----:B-1----:R-:W-:Y:S01]  /*0180*/  IMAD.WIDE R24, R25, 0x4, R4 ;  /* 0x0000000419187825 */ /* 0x002fe200078e0204 */
[----:B------:R-:W2:Y:S04]  /*0190*/  LDG.E.EL R0, desc[UR4][R22.64] ;  /* 0x0000000416007981 */ /* 0x000ea8000c2e1900 */
[----:B------:R-:W2:Y:S01]  /*01a0*/  LDG.E.128 R4, desc[UR4][R2.64] ;  /* 0x0000000402047981 */ /* 0x000ea2000c1e1d00 */
[----:B------:R-:W-:-:S03]  /*01b0*/  IMAD.WIDE R20, R11, 0x4, R8 ;  /* 0x000000040b147825 */ /* 0x000fc600078e0208 */
[----:B------:R-:W3:Y:S04]  /*01c0*/  LDG.E.128 R16, desc[UR4][R24.64] ;  /* 0x0000000418107981 */ /* 0x000ee8000c1e1d00 */
[----:B------:R-:W4:Y:S04]  /*01d0*/  LDG.E.EL R20, desc[UR4][R20.64] ;  /* 0x0000000414147981 */ /* 0x000f28000c2e1900 */
[----:B------:R-:W4:Y:S04]  /*01e0*/  LDG.E.128 R8, desc[UR4][R2.64+0x800] ;  /* 0x0008000402087981 */ /* 0x000f28000c1e1d00 */
[----:B------:R-:W5:Y:S01]  /*01f0*/  LDG.E.128 R12, desc[UR4][R24.64+0x800] ;  /* 0x00080004180c7981 */ /* 0x000f62000c1e1d00 */
[--C-:B--2---:R-:W-:Y:S01]  /*0200*/  FADD R27, R4, R0.reuse ;  /* 0x00000000041b7221 */ /* 0x104fe20000000000 */
[--C-:B------:R-:W-:Y:S01]  /*0210*/  FADD R4, R5, R0.reuse ;  /* 0x0000000005047221 */ /* 0x100fe20000000000 */
[--C-:B------:R-:W-:Y:S01]  /*0220*/  FADD R5, R6, R0.reuse ;  /* 0x0000000006057221 */ /* 0x100fe20000000000 */
[----:B------:R-:W-:Y:S01]  /*0230*/  FADD R0, R7, R0 ;  /* 0x0000000007007221 */ /* 0x000fe20000000000 */
[----:B---3--:R-:W-:Y:S01]  /*0240*/  FADD R16, R16, R27 ;  /* 0x0000001b10107221 */ /* 0x008fe20000000000 */
[----:B------:R-:W-:Y:S01]  /*0250*/  FADD R17, R17, R4 ;  /* 0x0000000411117221 */ /* 0x000fe20000000000 */
[----:B------:R-:W-:Y:S01]  /*0260*/  FADD R18, R18, R5 ;  /* 0x0000000512127221 */ /* 0x000fe20000000000 */
[----:B------:R-:W-:Y:S01]  /*0270*/  FADD R19, R19, R0 ;  /* 0x0000000013137221 */ /* 0x000fe20000000000 */
[--C-:B----4-:R-:W-:Y:S01]  /*0280*/  FADD R5, R8, R20.reuse ;  /* 0x0000001408057221 */ /* 0x110fe20000000000 */
[--C-:B------:R-:W-:Y:S01]  /*0290*/  FADD R0, R9, R20.reuse ;  /* 0x0000001409007221 */ /* 0x100fe20000000000 */
[--C-:B------:R-:W-:Y:S01]  /*02a0*/  FADD R7, R10, R20.reuse ;  /* 0x000000140a077221 */ /* 0x100fe20000000000 */
[----:B------:R-:W-:Y:S01]  /*02b0*/  FADD R20, R11, R20 ;  /* 0x000000140b147221 */ /* 0x000fe20000000000 */
[----:B-----5:R-:W-:Y:S01]  /*02c0*/  FADD R12, R12, R5 ;  /* 0x000000050c0c7221 */ /* 0x020fe20000000000 */
[----:B------:R-:W-:Y:S01]  /*02d0*/  FADD R13, R13, R0 ;  /* 0x000000000d0d7221 */ /* 0x000fe20000000000 */
[----:B------:R-:W-:Y:S01]  /*02e0*/  FADD R14, R14, R7 ;  /* 0x000000070e0e7221 */ /* 0x000fe20000000000 */
[----:B------:R-:W-:Y:S01]  /*02f0*/  FADD R15, R15, R20 ;  /* 0x000000140f0f7221 */ /* 0x000fe20000000000 */
[----:B------:R-:W-:Y:S04]  /*0300*/  STG.E.128 desc[UR4][R2.64], R16 ;  /* 0x0000001002007986 */ /* 0x000fe8000c101d04 */
[----:B------:R-:W-:Y:S01]  /*0310*/  STG.E.128 desc[UR4][R2.64+0x800], R12 ;  /* 0x0008000c02007986 */ /* 0x000fe2000c101d04 */
[----:B------:R-:W-:Y:S05]  /*0320*/  EXIT ;  /* 0x000000000000794d */ /* 0x000fea0003800000 */
.L_x_0:
[----:B------:R-:W-:-:S00]  /*0330*/  BRA `(.L_x_0) ;  /* 0xfffffffc00fc7947 */ /* 0x000fc0000383ffff */
[----:B------:R-:W-:-:S00]  /*0340*/  NOP ;  /* 0x0000000000007918 */ /* 0x000fc00000000000 */
        /* <DEDUP_REMOVED lines=11> */
.L_x_1:


//--------------------- .nv.constant0.triton_poi_fused_add_convolution_2 --------------------------
	.section	.nv.constant0.triton_poi_fused_add_convolution_2,"a",@progbits
	.sectionflags	@""
	.align	4
.nv.constant0.triton_poi_fused_add_convolution_2:
	.zero		556
